//
// Generated by NVIDIA NVVM Compiler
//
// Compiler Build ID: CL-36424714
// Cuda compilation tools, release 13.0, V13.0.88
// Based on NVVM 20.0.0
//

.version 9.0
.target sm_100
.address_size 64

	// .globl	_Z14solveQuadraticPfS_S_S_S_i

.visible .entry _Z14solveQuadraticPfS_S_S_S_i(
	.param .u64 .ptr .align 1 _Z14solveQuadraticPfS_S_S_S_i_param_0,
	.param .u64 .ptr .align 1 _Z14solveQuadraticPfS_S_S_S_i_param_1,
	.param .u64 .ptr .align 1 _Z14solveQuadraticPfS_S_S_S_i_param_2,
	.param .u64 .ptr .align 1 _Z14solveQuadraticPfS_S_S_S_i_param_3,
	.param .u64 .ptr .align 1 _Z14solveQuadraticPfS_S_S_S_i_param_4,
	.param .u32 _Z14solveQuadraticPfS_S_S_S_i_param_5
)
{
	.reg .pred 	%p<3>;
	.reg .b32 	%r<7>;
	.reg .b32 	%f<17>;
	.reg .b64 	%rd<21>;

	ld.param.u64 	%rd5, [_Z14solveQuadraticPfS_S_S_S_i_param_0];
	ld.param.u64 	%rd6, [_Z14solveQuadraticPfS_S_S_S_i_param_1];
	ld.param.u64 	%rd7, [_Z14solveQuadraticPfS_S_S_S_i_param_2];
	ld.param.u64 	%rd8, [_Z14solveQuadraticPfS_S_S_S_i_param_3];
	ld.param.u64 	%rd9, [_Z14solveQuadraticPfS_S_S_S_i_param_4];
	ld.param.u32 	%r2, [_Z14solveQuadraticPfS_S_S_S_i_param_5];
	cvta.to.global.u64 	%rd1, %rd9;
	cvta.to.global.u64 	%rd2, %rd8;
	mov.u32 	%r3, %ctaid.x;
	mov.u32 	%r4, %ntid.x;
	mov.u32 	%r5, %tid.x;
	mad.lo.s32 	%r1, %r3, %r4, %r5;
	setp.ge.s32 	%p1, %r1, %r2;
	@%p1 bra 	$L__BB0_4;
	cvta.to.global.u64 	%rd10, %rd6;
	cvta.to.global.u64 	%rd11, %rd5;
	cvta.to.global.u64 	%rd12, %rd7;
	mul.wide.s32 	%rd13, %r1, 4;
	add.s64 	%rd3, %rd10, %rd13;
	ld.global.f32 	%f1, [%rd3];
	add.s64 	%rd4, %rd11, %rd13;
	ld.global.f32 	%f2, [%rd4];
	mul.f32 	%f4, %f2, 0fC0800000;
	add.s64 	%rd14, %rd12, %rd13;
	ld.global.f32 	%f5, [%rd14];
	mul.f32 	%f6, %f4, %f5;
	fma.rn.f32 	%f3, %f1, %f1, %f6;
	setp.ltu.f32 	%p2, %f3, 0f00000000;
	@%p2 bra 	$L__BB0_3;
	sqrt.rn.f32 	%f7, %f3;
	sub.f32 	%f8, %f7, %f1;
	add.f32 	%f9, %f2, %f2;
	div.rn.f32 	%f10, %f8, %f9;
	add.s64 	%rd16, %rd2, %rd13;
	st.global.f32 	[%rd16], %f10;
	ld.global.f32 	%f11, [%rd3];
	neg.f32 	%f12, %f11;
	sub.f32 	%f13, %f12, %f7;
	ld.global.f32 	%f14, [%rd4];
	add.f32 	%f15, %f14, %f14;
	div.rn.f32 	%f16, %f13, %f15;
	add.s64 	%rd17, %rd1, %rd13;
	st.global.f32 	[%rd17], %f16;
	bra.uni 	$L__BB0_4;
$L__BB0_3:
	add.s64 	%rd19, %rd1, %rd13;
	mov.b32 	%r6, 2143289344;
	st.global.u32 	[%rd19], %r6;
	add.s64 	%rd20, %rd2, %rd13;
	st.global.u32 	[%rd20], %r6;
$L__BB0_4:
	ret;

}


// ===== COMPILED SASS (sm_100) =====

	.target	sm_100

	.elftype	@"ET_EXEC"


//--------------------- .note.nv.tkinfo           --------------------------
	.section	.note.nv.tkinfo,"",@"SHT_NOTE"
	.sectionflags	@"SHF_NOTE_NV_TKINFO"
	.tkinfo
        /*0018*/ 	.word	0x00000002
        /*0030*/ 	.string	""
        /*0030*/ 	.string	"ptxas"
        /*0030*/ 	.string	"Cuda compilation tools, release 13.0, V13.0.88"
        /*0030*/ 	.string	"Build cuda_13.0.r13.0/compiler.36424714_0"
        /*0030*/ 	.string	"-arch sm_100 -m 64 "



//--------------------- .note.nv.cuinfo           --------------------------
	.section	.note.nv.cuinfo,"",@"SHT_NOTE"
	.sectionflags	@"SHF_NOTE_NV_CUINFO"
        /*0018*/ 	.short	0x0002
        /*001a*/ 	.short	0x0064
        /*001c*/ 	.short	0x0082
	.zero		2


//--------------------- .nv.info                  --------------------------
	.section	.nv.info,"",@"SHT_CUDA_INFO"
	.align	4


	//----- nvinfo : EIATTR_REGCOUNT
	.align		4
        /*0000*/ 	.byte	0x04, 0x2f
        /*0002*/ 	.short	(.L_1 - .L_0)
	.align		4
.L_0:
        /*0004*/ 	.word	index@(_Z14solveQuadraticPfS_S_S_S_i)
        /*0008*/ 	.word	0x00000013


	//----- nvinfo : EIATTR_FRAME_SIZE
	.align		4
.L_1:
        /*000c*/ 	.byte	0x04, 0x11
        /*000e*/ 	.short	(.L_3 - .L_2)
	.align		4
.L_2:
        /*0010*/ 	.word	index@($__internal_1_$__cuda_sm3x_div_rn_noftz_f32_slowpath)
        /*0014*/ 	.word	0x00000000


	//----- nvinfo : EIATTR_FRAME_SIZE
	.align		4
.L_3:
        /*0018*/ 	.byte	0x04, 0x11
        /*001a*/ 	.short	(.L_5 - .L_4)
	.align		4
.L_4:
        /*001c*/ 	.word	index@($__internal_0_$__cuda_sm20_sqrt_rn_f32_slowpath)
        /*0020*/ 	.word	0x00000000


	//----- nvinfo : EIATTR_FRAME_SIZE
	.align		4
.L_5:
        /*0024*/ 	.byte	0x04, 0x11
        /*0026*/ 	.short	(.L_7 - .L_6)
	.align		4
.L_6:
        /*0028*/ 	.word	index@(_Z14solveQuadraticPfS_S_S_S_i)
        /*002c*/ 	.word	0x00000000


	//----- nvinfo : EIATTR_MIN_STACK_SIZE
	.align		4
.L_7:
        /*0030*/ 	.byte	0x04, 0x12
        /*0032*/ 	.short	(.L_9 - .L_8)
	.align		4
.L_8:
        /*0034*/ 	.word	index@(_Z14solveQuadraticPfS_S_S_S_i)
        /*0038*/ 	.word	0x00000000
.L_9:


//--------------------- .nv.compat                --------------------------
	.section	.nv.compat,"",@"SHT_CUDA_COMPAT_INFO"
	.align	4
        /*0000*/ 	.byte	0x02, 0x09, 0x00, 0x00, 0x02, 0x02, 0x01, 0x00, 0x02, 0x05, 0x05, 0x00, 0x03, 0x07, 0x01, 0x01
        /*0010*/ 	.byte	0x02, 0x03, 0x00, 0x00, 0x02, 0x06, 0x01, 0x00, 0x04, 0x0b, 0x08, 0x00, 0x01, 0x00, 0x00, 0x00
        /*0020*/ 	.byte	0x00, 0x00, 0x00, 0x00


//--------------------- .nv.info._Z14solveQuadraticPfS_S_S_S_i --------------------------
	.section	.nv.info._Z14solveQuadraticPfS_S_S_S_i,"",@"SHT_CUDA_INFO"
	.sectionflags	@""
	.align	4


	//----- nvinfo : EIATTR_CUDA_API_VERSION
	.align		4
        /*0000*/ 	.byte	0x04, 0x37
        /*0002*/ 	.short	(.L_11 - .L_10)
.L_10:
        /*0004*/ 	.word	0x00000082


	//----- nvinfo : EIATTR_KPARAM_INFO
	.align		4
.L_11:
        /*0008*/ 	.byte	0x04, 0x17
        /*000a*/ 	.short	(.L_13 - .L_12)
.L_12:
        /*000c*/ 	.word	0x00000000
        /*0010*/ 	.short	0x0005
        /*0012*/ 	.short	0x0028
        /*0014*/ 	.byte	0x00, 0xf0, 0x11, 0x00


	//----- nvinfo : EIATTR_KPARAM_INFO
	.align		4
.L_13:
        /*0018*/ 	.byte	0x04, 0x17
        /*001a*/ 	.short	(.L_15 - .L_14)
.L_14:
        /*001c*/ 	.word	0x00000000
        /*0020*/ 	.short	0x0004
        /*0022*/ 	.short	0x0020
        /*0024*/ 	.byte	0x00, 0xf5, 0x21, 0x00


	//----- nvinfo : EIATTR_KPARAM_INFO
	.align		4
.L_15:
        /*0028*/ 	.byte	0x04, 0x17
        /*002a*/ 	.short	(.L_17 - .L_16)
.L_16:
        /*002c*/ 	.word	0x00000000
        /*0030*/ 	.short	0x0003
        /*0032*/ 	.short	0x0018
        /*0034*/ 	.byte	0x00, 0xf5, 0x21, 0x00


	//----- nvinfo : EIATTR_KPARAM_INFO
	.align		4
.L_17:
        /*0038*/ 	.byte	0x04, 0x17
        /*003a*/ 	.short	(.L_19 - .L_18)
.L_18:
        /*003c*/ 	.word	0x00000000
        /*0040*/ 	.short	0x0002
        /*0042*/ 	.short	0x0010
        /*0044*/ 	.byte	0x00, 0xf5, 0x21, 0x00


	//----- nvinfo : EIATTR_KPARAM_INFO
	.align		4
.L_19:
        /*0048*/ 	.byte	0x04, 0x17
        /*004a*/ 	.short	(.L_21 - .L_20)
.L_20:
        /*004c*/ 	.word	0x00000000
        /*0050*/ 	.short	0x0001
        /*0052*/ 	.short	0x0008
        /*0054*/ 	.byte	0x00, 0xf5, 0x21, 0x00


	//----- nvinfo : EIATTR_KPARAM_INFO
	.align		4
.L_21:
        /*0058*/ 	.byte	0x04, 0x17
        /*005a*/ 	.short	(.L_23 - .L_22)
.L_22:
        /*005c*/ 	.word	0x00000000
        /*0060*/ 	.short	0x0000
        /*0062*/ 	.short	0x0000
        /*0064*/ 	.byte	0x00, 0xf5, 0x21, 0x00


	//----- nvinfo : EIATTR_SPARSE_MMA_MASK
	.align		4
.L_23:
        /*0068*/ 	.byte	0x03, 0x50
        /*006a*/ 	.short	0x0000


	//----- nvinfo : EIATTR_MAXREG_COUNT
	.align		4
        /*006c*/ 	.byte	0x03, 0x1b
        /*006e*/ 	.short	0x00ff


	//----- nvinfo : EIATTR_MERCURY_ISA_VERSION
	.align		4
        /*0070*/ 	.byte	0x03, 0x5f
        /*0072*/ 	.short	0x0101


	//----- nvinfo : EIATTR_VRC_CTA_INIT_COUNT
	.align		4
        /*0074*/ 	.byte	0x02, 0x4a
	.zero		1
	.zero		1


	//----- nvinfo : EIATTR_EXIT_INSTR_OFFSETS
	.align		4
        /*0078*/ 	.byte	0x04, 0x1c
        /*007a*/ 	.short	(.L_25 - .L_24)


	//   ....[0]....
.L_24:
        /*007c*/ 	.word	0x00000070


	//   ....[1]....
        /*0080*/ 	.word	0x000004a0


	//   ....[2]....
        /*0084*/ 	.word	0x00000520


	//----- nvinfo : EIATTR_CRS_STACK_SIZE
	.align		4
.L_25:
        /*0088*/ 	.byte	0x04, 0x1e
        /*008a*/ 	.short	(.L_27 - .L_26)
.L_26:
        /*008c*/ 	.word	0x00000000


	//----- nvinfo : EIATTR_CBANK_PARAM_SIZE
	.align		4
.L_27:
        /*0090*/ 	.byte	0x03, 0x19
        /*0092*/ 	.short	0x002c


	//----- nvinfo : EIATTR_PARAM_CBANK
	.align		4
        /*0094*/ 	.byte	0x04, 0x0a
        /*0096*/ 	.short	(.L_29 - .L_28)
	.align		4
.L_28:
        /*0098*/ 	.word	index@(.nv.constant0._Z14solveQuadraticPfS_S_S_S_i)
        /*009c*/ 	.short	0x0380
        /*009e*/ 	.short	0x002c


	//----- nvinfo : EIATTR_SW_WAR
	.align		4
.L_29:
        /*00a0*/ 	.byte	0x04, 0x36
        /*00a2*/ 	.short	(.L_31 - .L_30)
.L_30:
        /*00a4*/ 	.word	0x00000008
.L_31:


//--------------------- .nv.callgraph             --------------------------
	.section	.nv.callgraph,"",@"SHT_CUDA_CALLGRAPH"
	.align	4
	.sectionentsize	8
	.align		4
        /*0000*/ 	.word	0x00000000
	.align		4
        /*0004*/ 	.word	0xffffffff
	.align		4
        /*0008*/ 	.word	0x00000000
	.align		4
        /*000c*/ 	.word	0xfffffffe
	.align		4
        /*0010*/ 	.word	0x00000000
	.align		4
        /*0014*/ 	.word	0xfffffffd
	.align		4
        /*0018*/ 	.word	0x00000000
	.align		4
        /*001c*/ 	.word	0xfffffffc


//--------------------- .text._Z14solveQuadraticPfS_S_S_S_i --------------------------
	.section	.text._Z14solveQuadraticPfS_S_S_S_i,"ax",@progbits
	.align	128
        .global         _Z14solveQuadraticPfS_S_S_S_i
        .type           _Z14solveQuadraticPfS_S_S_S_i,@function
        .size           _Z14solveQuadraticPfS_S_S_S_i,(.L_x_22 - _Z14solveQuadraticPfS_S_S_S_i)
        .other          _Z14solveQuadraticPfS_S_S_S_i,@"STO_CUDA_ENTRY STV_DEFAULT"
_Z14solveQuadraticPfS_S_S_S_i:
.text._Z14solveQuadraticPfS_S_S_S_i:
[----:B------:R-:W-:Y:S01]  /*0000*/  LDC R1, c[0x0][0x37c] ;  /* 0x0000df00ff017b82 */ /* 0x000fe20000000800 */
[----:B------:R-:W0:Y:S07]  /*0010*/  S2R R3, SR_TID.X ;  /* 0x0000000000037919 */ /* 0x000e2e0000002100 */
[----:B------:R-:W0:Y:S01]  /*0020*/  S2UR UR4, SR_CTAID.X ;  /* 0x00000000000479c3 */ /* 0x000e220000002500 */
[----:B------:R-:W1:Y:S07]  /*0030*/  LDCU UR5, c[0x0][0x3a8] ;  /* 0x00007500ff0577ac */ /* 0x000e6e0008000800 */
[----:B------:R-:W0:Y:S02]  /*0040*/  LDC R2, c[0x0][0x360] ;  /* 0x0000d800ff027b82 */ /* 0x000e240000000800 */
[----:B0-----:R-:W-:-:S05]  /*0050*/  IMAD R2, R2, UR4, R3 ;  /* 0x0000000402027c24 */ /* 0x001fca000f8e0203 */
[----:B-1----:R-:W-:-:S13]  /*0060*/  ISETP.GE.AND P0, PT, R2, UR5, PT ;  /* 0x0000000502007c0c */ /* 0x002fda000bf06270 */
[----:B------:R-:W-:Y:S05]  /*0070*/  @P0 EXIT ;  /* 0x000000000000094d */ /* 0x000fea0003800000 */
[----:B------:R-:W0:Y:S01]  /*0080*/  LDC.64 R6, c[0x0][0x380] ;  /* 0x0000e000ff067b82 */ /* 0x000e220000000a00 */
[----:B------:R-:W1:Y:S07]  /*0090*/  LDCU.64 UR4, c[0x0][0x358] ;  /* 0x00006b00ff0477ac */ /* 0x000e6e0008000a00 */
[----:B------:R-:W2:Y:S08]  /*00a0*/  LDC.64 R10, c[0x0][0x390] ;  /* 0x0000e400ff0a7b82 */ /* 0x000eb00000000a00 */
[----:B------:R-:W3:Y:S01]  /*00b0*/  LDC.64 R4, c[0x0][0x388] ;  /* 0x0000e200ff047b82 */ /* 0x000ee20000000a00 */
[----:B0-----:R-:W-:-:S05]  /*00c0*/  IMAD.WIDE R6, R2, 0x4, R6 ;  /* 0x0000000402067825 */ /* 0x001fca00078e0206 */
[----:B-1----:R-:W4:Y:S01]  /*00d0*/  LDG.E R3, desc[UR4][R6.64] ;  /* 0x0000000406037981 */ /* 0x002f22000c1e1900 */
[----:B--2---:R-:W-:-:S06]  /*00e0*/  IMAD.WIDE R10, R2, 0x4, R10 ;  /* 0x00000004020a7825 */ /* 0x004fcc00078e020a */
[----:B------:R-:W2:Y:S01]  /*00f0*/  LDG.E R11, desc[UR4][R10.64] ;  /* 0x000000040a0b7981 */ /* 0x000ea2000c1e1900 */
[----:B---3--:R-:W-:-:S05]  /*0100*/  IMAD.WIDE R4, R2, 0x4, R4 ;  /* 0x0000000402047825 */ /* 0x008fca00078e0204 */
[----:B------:R-:W3:Y:S01]  /*0110*/  LDG.E R9, desc[UR4][R4.64] ;  /* 0x0000000404097981 */ /* 0x000ee2000c1e1900 */
[----:B----4-:R-:W-:-:S04]  /*0120*/  FMUL R0, R3, -4 ;  /* 0xc080000003007820 */ /* 0x010fc80000400000 */
[----:B--2---:R-:W-:-:S04]  /*0130*/  FMUL R0, R0, R11 ;  /* 0x0000000b00007220 */ /* 0x004fc80000400000 */
[----:B---3--:R-:W-:-:S05]  /*0140*/  FFMA R0, R9, R9, R0 ;  /* 0x0000000909007223 */ /* 0x008fca0000000000 */
[----:B------:R-:W-:-:S13]  /*0150*/  FSETP.GE.AND P0, PT, R0, RZ, PT ;  /* 0x000000ff0000720b */ /* 0x000fda0003f06000 */
[----:B------:R-:W-:Y:S05]  /*0160*/  @!P0 BRA `(.L_x_0) ;  /* 0x0000000000d08947 */ /* 0x000fea0003800000 */
[----:B------:R-:W-:Y:S01]  /*0170*/  VIADD R8, R0, 0xf3000000 ;  /* 0xf300000000087836 */ /* 0x000fe20000000000 */
[----:B------:R0:W1:Y:S01]  /*0180*/  MUFU.RSQ R11, R0 ;  /* 0x00000000000b7308 */ /* 0x0000620000001400 */
[----:B------:R-:W-:Y:S03]  /*0190*/  BSSY.RECONVERGENT B0, `(.L_x_1) ;  /* 0x000000a000007945 */ /* 0x000fe60003800200 */
[----:B------:R-:W-:-:S13]  /*01a0*/  ISETP.GT.U32.AND P0, PT, R8, 0x727fffff, PT ;  /* 0x727fffff0800780c */ /* 0x000fda0003f04070 */
[----:B01----:R-:W-:Y:S05]  /*01b0*/  @!P0 BRA `(.L_x_2) ;  /* 0x00000000000c8947 */ /* 0x003fea0003800000 */
[----:B------:R-:W-:-:S07]  /*01c0*/  MOV R14, 0x1e0 ;  /* 0x000001e0000e7802 */ /* 0x000fce0000000f00 */
[----:B------:R-:W-:Y:S05]  /*01d0*/  CALL.REL.NOINC `($__internal_0_$__cuda_sm20_sqrt_rn_f32_slowpath) ;  /* 0x0000000000d47944 */ /* 0x000fea0003c00000 */
[----:B------:R-:W-:Y:S05]  /*01e0*/  BRA `(.L_x_3) ;  /* 0x0000000000107947 */ /* 0x000fea0003800000 */
.L_x_2:
[----:B------:R-:W-:Y:S01]  /*01f0*/  FMUL.FTZ R13, R0, R11 ;  /* 0x0000000b000d7220 */ /* 0x000fe20000410000 */
[----:B------:R-:W-:-:S03]  /*0200*/  FMUL.FTZ R8, R11, 0.5 ;  /* 0x3f0000000b087820 */ /* 0x000fc60000410000 */
[----:B------:R-:W-:-:S04]  /*0210*/  FFMA R0, -R13, R13, R0 ;  /* 0x0000000d0d007223 */ /* 0x000fc80000000100 */
[----:B------:R-:W-:-:S07]  /*0220*/  FFMA R8, R0, R8, R13 ;  /* 0x0000000800087223 */ /* 0x000fce000000000d */
.L_x_3:
[----:B------:R-:W-:Y:S05]  /*0230*/  BSYNC.RECONVERGENT B0 ;  /* 0x0000000000007941 */ /* 0x000fea0003800200 */
.L_x_1:
[----:B------:R-:W-:Y:S01]  /*0240*/  FADD R3, R3, R3 ;  /* 0x0000000303037221 */ /* 0x000fe20000000000 */
[----:B------:R-:W-:Y:S01]  /*0250*/  FADD R0, -R9, R8 ;  /* 0x0000000809007221 */ /* 0x000fe20000000100 */
[----:B------:R-:W-:Y:S02]  /*0260*/  BSSY.RECONVERGENT B0, `(.L_x_4) ;  /* 0x000000c000007945 */ /* 0x000fe40003800200 */
[----:B------:R-:W0:Y:S08]  /*0270*/  MUFU.RCP R10, R3 ;  /* 0x00000003000a7308 */ /* 0x000e300000001000 */
[----:B------:R-:W1:Y:S01]  /*0280*/  FCHK P0, R0, R3 ;  /* 0x0000000300007302 */ /* 0x000e620000000000 */
[----:B0-----:R-:W-:-:S04]  /*0290*/  FFMA R11, -R3, R10, 1 ;  /* 0x3f800000030b7423 */ /* 0x001fc8000000010a */
[----:B------:R-:W-:-:S04]  /*02a0*/  FFMA R11, R10, R11, R10 ;  /* 0x0000000b0a0b7223 */ /* 0x000fc8000000000a */
[----:B------:R-:W-:-:S04]  /*02b0*/  FFMA R10, R0, R11, RZ ;  /* 0x0000000b000a7223 */ /* 0x000fc800000000ff */
[----:B------:R-:W-:-:S04]  /*02c0*/  FFMA R9, -R3, R10, R0 ;  /* 0x0000000a03097223 */ /* 0x000fc80000000100 */
[----:B------:R-:W-:Y:S01]  /*02d0*/  FFMA R9, R11, R9, R10 ;  /* 0x000000090b097223 */ /* 0x000fe2000000000a */
[----:B-1----:R-:W-:Y:S06]  /*02e0*/  @!P0 BRA `(.L_x_5) ;  /* 0x00000000000c8947 */ /* 0x002fec0003800000 */
[----:B------:R-:W-:-:S07]  /*02f0*/  MOV R10, 0x310 ;  /* 0x00000310000a7802 */ /* 0x000fce0000000f00 */
[----:B------:R-:W-:Y:S05]  /*0300*/  CALL.REL.NOINC `($__internal_1_$__cuda_sm3x_div_rn_noftz_f32_slowpath) ;  /* 0x0000000000e07944 */ /* 0x000fea0003c00000 */
[----:B------:R-:W-:-:S07]  /*0310*/  IMAD.MOV.U32 R9, RZ, RZ, R0 ;  /* 0x000000ffff097224 */ /* 0x000fce00078e0000 */
.L_x_5:
[----:B------:R-:W-:Y:S05]  /*0320*/  BSYNC.RECONVERGENT B0 ;  /* 0x0000000000007941 */ /* 0x000fea0003800200 */
.L_x_4:
[----:B------:R-:W0:Y:S02]  /*0330*/  LDC.64 R10, c[0x0][0x398] ;  /* 0x0000e600ff0a7b82 */ /* 0x000e240000000a00 */
[----:B0-----:R-:W-:-:S05]  /*0340*/  IMAD.WIDE R10, R2, 0x4, R10 ;  /* 0x00000004020a7825 */ /* 0x001fca00078e020a */
[----:B------:R0:W-:Y:S04]  /*0350*/  STG.E desc[UR4][R10.64], R9 ;  /* 0x000000090a007986 */ /* 0x0001e8000c101904 */
[----:B------:R-:W2:Y:S04]  /*0360*/  LDG.E R6, desc[UR4][R6.64] ;  /* 0x0000000406067981 */ /* 0x000ea8000c1e1900 */
[----:B------:R-:W3:Y:S01]  /*0370*/  LDG.E R5, desc[UR4][R4.64] ;  /* 0x0000000404057981 */ /* 0x000ee2000c1e1900 */
[----:B------:R-:W-:Y:S01]  /*0380*/  BSSY.RECONVERGENT B0, `(.L_x_6) ;  /* 0x000000e000007945 */ /* 0x000fe20003800200 */
[----:B--2---:R-:W-:-:S04]  /*0390*/  FADD R3, R6, R6 ;  /* 0x0000000606037221 */ /* 0x004fc80000000000 */
[----:B------:R-:W1:Y:S01]  /*03a0*/  MUFU.RCP R12, R3 ;  /* 0x00000003000c7308 */ /* 0x000e620000001000 */
[----:B---3--:R-:W-:-:S07]  /*03b0*/  FADD R0, -R5, -R8 ;  /* 0x8000000805007221 */ /* 0x008fce0000000100 */
[----:B------:R-:W2:Y:S01]  /*03c0*/  FCHK P0, R0, R3 ;  /* 0x0000000300007302 */ /* 0x000ea20000000000 */
[----:B-1----:R-:W-:-:S04]  /*03d0*/  FFMA R13, -R3, R12, 1 ;  /* 0x3f800000030d7423 */ /* 0x002fc8000000010c */
[----:B------:R-:W-:-:S04]  /*03e0*/  FFMA R13, R12, R13, R12 ;  /* 0x0000000d0c0d7223 */ /* 0x000fc8000000000c */
[----:B------:R-:W-:-:S04]  /*03f0*/  FFMA R8, R0, R13, RZ ;  /* 0x0000000d00087223 */ /* 0x000fc800000000ff */
[----:B------:R-:W-:-:S04]  /*0400*/  FFMA R12, -R3, R8, R0 ;  /* 0x00000008030c7223 */ /* 0x000fc80000000100 */
[----:B------:R-:W-:Y:S01]  /*0410*/  FFMA R13, R13, R12, R8 ;  /* 0x0000000c0d0d7223 */ /* 0x000fe20000000008 */
[----:B0-2---:R-:W-:Y:S06]  /*0420*/  @!P0 BRA `(.L_x_7) ;  /* 0x00000000000c8947 */ /* 0x005fec0003800000 */
[----:B------:R-:W-:-:S07]  /*0430*/  MOV R10, 0x450 ;  /* 0x00000450000a7802 */ /* 0x000fce0000000f00 */
[----:B------:R-:W-:Y:S05]  /*0440*/  CALL.REL.NOINC `($__internal_1_$__cuda_sm3x_div_rn_noftz_f32_slowpath) ;  /* 0x0000000000907944 */ /* 0x000fea0003c00000 */
[----:B------:R-:W-:-:S07]  /*0450*/  MOV R13, R0 ;  /* 0x00000000000d7202 */ /* 0x000fce0000000f00 */
.L_x_7:
[----:B------:R-:W-:Y:S05]  /*0460*/  BSYNC.RECONVERGENT B0 ;  /* 0x0000000000007941 */ /* 0x000fea0003800200 */
.L_x_6:
[----:B------:R-:W0:Y:S02]  /*0470*/  LDC.64 R4, c[0x0][0x3a0] ;  /* 0x0000e800ff047b82 */ /* 0x000e240000000a00 */
[----:B0-----:R-:W-:-:S05]  /*0480*/  IMAD.WIDE R2, R2, 0x4, R4 ;  /* 0x0000000402027825 */ /* 0x001fca00078e0204 */
[----:B------:R-:W-:Y:S01]  /*0490*/  STG.E desc[UR4][R2.64], R13 ;  /* 0x0000000d02007986 */ /* 0x000fe2000c101904 */
[----:B------:R-:W-:Y:S05]  /*04a0*/  EXIT ;  /* 0x000000000000794d */ /* 0x000fea0003800000 */
.L_x_0:
[----:B------:R-:W0:Y:S01]  /*04b0*/  LDC.64 R4, c[0x0][0x3a0] ;  /* 0x0000e800ff047b82 */ /* 0x000e220000000a00 */
[----:B------:R-:W-:-:S07]  /*04c0*/  IMAD.MOV.U32 R3, RZ, RZ, 0x7fc00000 ;  /* 0x7fc00000ff037424 */ /* 0x000fce00078e00ff */
[----:B------:R-:W1:Y:S01]  /*04d0*/  LDC.64 R6, c[0x0][0x398] ;  /* 0x0000e600ff067b82 */ /* 0x000e620000000a00 */
[----:B0-----:R-:W-:-:S05]  /*04e0*/  IMAD.WIDE R4, R2, 0x4, R4 ;  /* 0x0000000402047825 */ /* 0x001fca00078e0204 */
[----:B------:R-:W-:Y:S01]  /*04f0*/  STG.E desc[UR4][R4.64], R3 ;  /* 0x0000000304007986 */ /* 0x000fe2000c101904 */
[----:B-1----:R-:W-:-:S05]  /*0500*/  IMAD.WIDE R6, R2, 0x4, R6 ;  /* 0x0000000402067825 */ /* 0x002fca00078e0206 */
[----:B------:R-:W-:Y:S01]  /*0510*/  STG.E desc[UR4][R6.64], R3 ;  /* 0x0000000306007986 */ /* 0x000fe2000c101904 */
[----:B------:R-:W-:Y:S05]  /*0520*/  EXIT ;  /* 0x000000000000794d */ /* 0x000fea0003800000 */
        .weak           $__internal_0_$__cuda_sm20_sqrt_rn_f32_slowpath
        .type           $__internal_0_$__cuda_sm20_sqrt_rn_f32_slowpath,@function
        .size           $__internal_0_$__cuda_sm20_sqrt_rn_f32_slowpath,($__internal_1_$__cuda_sm3x_div_rn_noftz_f32_slowpath - $__internal_0_$__cuda_sm20_sqrt_rn_f32_slowpath)
$__internal_0_$__cuda_sm20_sqrt_rn_f32_slowpath:
[----:B------:R-:W-:-:S13]  /*0530*/  LOP3.LUT P0, RZ, R0, 0x7fffffff, RZ, 0xc0, !PT ;  /* 0x7fffffff00ff7812 */ /* 0x000fda000780c0ff */
[----:B------:R-:W-:Y:S01]  /*0540*/  @!P0 IMAD.MOV.U32 R8, RZ, RZ, R0 ;  /* 0x000000ffff088224 */ /* 0x000fe200078e0000 */
[----:B------:R-:W-:Y:S06]  /*0550*/  @!P0 BRA `(.L_x_8) ;  /* 0x0000000000408947 */ /* 0x000fec0003800000 */
[----:B------:R-:W-:-:S13]  /*0560*/  FSETP.GEU.FTZ.AND P0, PT, R0, RZ, PT ;  /* 0x000000ff0000720b */ /* 0x000fda0003f1e000 */
[----:B------:R-:W-:Y:S01]  /*0570*/  @!P0 MOV R8, 0x7fffffff ;  /* 0x7fffffff00088802 */ /* 0x000fe20000000f00 */
[----:B------:R-:W-:Y:S06]  /*0580*/  @!P0 BRA `(.L_x_8) ;  /* 0x0000000000348947 */ /* 0x000fec0003800000 */
[----:B------:R-:W-:-:S13]  /*0590*/  FSETP.GTU.FTZ.AND P0, PT, |R0|, +INF , PT ;  /* 0x7f8000000000780b */ /* 0x000fda0003f1c200 */
[----:B------:R-:W-:Y:S01]  /*05a0*/  @P0 FADD.FTZ R8, R0, 1 ;  /* 0x3f80000000080421 */ /* 0x000fe20000010000 */
[----:B------:R-:W-:Y:S06]  /*05b0*/  @P0 BRA `(.L_x_8) ;  /* 0x0000000000280947 */ /* 0x000fec0003800000 */
[----:B------:R-:W-:-:S13]  /*05c0*/  FSETP.NEU.FTZ.AND P0, PT, |R0|, +INF , PT ;  /* 0x7f8000000000780b */ /* 0x000fda0003f1d200 */
[----:B------:R-:W-:-:S04]  /*05d0*/  @P0 FFMA R10, R0, 1.84467440737095516160e+19, RZ ;  /* 0x5f800000000a0823 */ /* 0x000fc800000000ff */
[----:B------:R-:W0:Y:S02]  /*05e0*/  @P0 MUFU.RSQ R11, R10 ;  /* 0x0000000a000b0308 */ /* 0x000e240000001400 */
[----:B0-----:R-:W-:Y:S01]  /*05f0*/  @P0 FMUL.FTZ R13, R10, R11 ;  /* 0x0000000b0a0d0220 */ /* 0x001fe20000410000 */
[----:B------:R-:W-:-:S03]  /*0600*/  @P0 FMUL.FTZ R11, R11, 0.5 ;  /* 0x3f0000000b0b0820 */ /* 0x000fc60000410000 */
[----:B------:R-:W-:-:S04]  /*0610*/  @P0 FADD.FTZ R8, -R13, -RZ ;  /* 0x800000ff0d080221 */ /* 0x000fc80000010100 */
[----:B------:R-:W-:Y:S01]  /*0620*/  @P0 FFMA R12, R13, R8, R10 ;  /* 0x000000080d0c0223 */ /* 0x000fe2000000000a */
[----:B------:R-:W-:-:S03]  /*0630*/  @!P0 IMAD.MOV.U32 R8, RZ, RZ, R0 ;  /* 0x000000ffff088224 */ /* 0x000fc600078e0000 */
[----:B------:R-:W-:-:S04]  /*0640*/  @P0 FFMA R11, R12, R11, R13 ;  /* 0x0000000b0c0b0223 */ /* 0x000fc8000000000d */
[----:B------:R-:W-:-:S07]  /*0650*/  @P0 FMUL.FTZ R8, R11, 2.3283064365386962891e-10 ;  /* 0x2f8000000b080820 */ /* 0x000fce0000410000 */
.L_x_8:
[----:B------:R-:W-:Y:S02]  /*0660*/  HFMA2 R11, -RZ, RZ, 0, 0 ;  /* 0x00000000ff0b7431 */ /* 0x000fe400000001ff */
[----:B------:R-:W-:-:S04]  /*0670*/  IMAD.MOV.U32 R10, RZ, RZ, R14 ;  /* 0x000000ffff0a7224 */ /* 0x000fc800078e000e */
[----:B------:R-:W-:Y:S05]  /*0680*/  RET.REL.NODEC R10 `(_Z14solveQuadraticPfS_S_S_S_i) ;  /* 0xfffffff80a5c7950 */ /* 0x000fea0003c3ffff */
        .weak           $__internal_1_$__cuda_sm3x_div_rn_noftz_f32_slowpath
        .type           $__internal_1_$__cuda_sm3x_div_rn_noftz_f32_slowpath,@function
        .size           $__internal_1_$__cuda_sm3x_div_rn_noftz_f32_slowpath,(.L_x_22 - $__internal_1_$__cuda_sm3x_div_rn_noftz_f32_slowpath)
$__internal_1_$__cuda_sm3x_div_rn_noftz_f32_slowpath:
[----:B------:R-:W-:Y:S01]  /*0690*/  SHF.R.U32.HI R11, RZ, 0x17, R3 ;  /* 0x00000017ff0b7819 */ /* 0x000fe20000011603 */
[----:B------:R-:W-:Y:S01]  /*06a0*/  BSSY.RECONVERGENT B1, `(.L_x_9) ;  /* 0x0000062000017945 */ /* 0x000fe20003800200 */
[----:B------:R-:W-:Y:S02]  /*06b0*/  SHF.R.U32.HI R9, RZ, 0x17, R0 ;  /* 0x00000017ff097819 */ /* 0x000fe40000011600 */
[----:B------:R-:W-:Y:S02]  /*06c0*/  LOP3.LUT R11, R11, 0xff, RZ, 0xc0, !PT ;  /* 0x000000ff0b0b7812 */ /* 0x000fe400078ec0ff */
[----:B------:R-:W-:-:S03]  /*06d0*/  LOP3.LUT R14, R9, 0xff, RZ, 0xc0, !PT ;  /* 0x000000ff090e7812 */ /* 0x000fc600078ec0ff */
[----:B------:R-:W-:Y:S01]  /*06e0*/  VIADD R13, R11, 0xffffffff ;  /* 0xffffffff0b0d7836 */ /* 0x000fe20000000000 */
[----:B------:R-:W-:-:S04]  /*06f0*/  IADD3 R12, PT, PT, R14, -0x1, RZ ;  /* 0xffffffff0e0c7810 */ /* 0x000fc80007ffe0ff */
[----:B------:R-:W-:-:S04]  /*0700*/  ISETP.GT.U32.AND P0, PT, R13, 0xfd, PT ;  /* 0x000000fd0d00780c */ /* 0x000fc80003f04070 */
[----:B------:R-:W-:-:S13]  /*0710*/  ISETP.GT.U32.OR P0, PT, R12, 0xfd, P0 ;  /* 0x000000fd0c00780c */ /* 0x000fda0000704470 */
[----:B------:R-:W-:Y:S01]  /*0720*/  @!P0 IMAD.MOV.U32 R9, RZ, RZ, RZ ;  /* 0x000000ffff098224 */ /* 0x000fe200078e00ff */
[----:B------:R-:W-:Y:S06]  /*0730*/  @!P0 BRA `(.L_x_10) ;  /* 0x00000000005c8947 */ /* 0x000fec0003800000 */
[----:B------:R-:W-:Y:S02]  /*0740*/  FSETP.GTU.FTZ.AND P0, PT, |R0|, +INF , PT ;  /* 0x7f8000000000780b */ /* 0x000fe40003f1c200 */
[----:B------:R-:W-:-:S04]  /*0750*/  FSETP.GTU.FTZ.AND P1, PT, |R3|, +INF , PT ;  /* 0x7f8000000300780b */ /* 0x000fc80003f3c200 */
[----:B------:R-:W-:-:S13]  /*0760*/  PLOP3.LUT P0, PT, P0, P1, PT, 0xf8, 0x8f ;  /* 0x00000000008f781c */ /* 0x000fda0000703f70 */
[----:B------:R-:W-:Y:S05]  /*0770*/  @P0 BRA `(.L_x_11) ;  /* 0x00000004004c0947 */ /* 0x000fea0003800000 */
[----:B------:R-:W-:-:S13]  /*0780*/  LOP3.LUT P0, RZ, R3, 0x7fffffff, R0, 0xc8, !PT ;  /* 0x7fffffff03ff7812 */ /* 0x000fda000780c800 */
[----:B------:R-:W-:Y:S05]  /*0790*/  @!P0 BRA `(.L_x_12) ;  /* 0x00000004003c8947 */ /* 0x000fea0003800000 */
[C---:B------:R-:W-:Y:S02]  /*07a0*/  FSETP.NEU.FTZ.AND P2, PT, |R0|.reuse, +INF , PT ;  /* 0x7f8000000000780b */ /* 0x040fe40003f5d200 */
[----:B------:R-:W-:Y:S02]  /*07b0*/  FSETP.NEU.FTZ.AND P1, PT, |R3|, +INF , PT ;  /* 0x7f8000000300780b */ /* 0x000fe40003f3d200 */
[----:B------:R-:W-:-:S11]  /*07c0*/  FSETP.NEU.FTZ.AND P0, PT, |R0|, +INF , PT ;  /* 0x7f8000000000780b */ /* 0x000fd60003f1d200 */
[----:B------:R-:W-:Y:S05]  /*07d0*/  @!P1 BRA !P2, `(.L_x_12) ;  /* 0x00000004002c9947 */ /* 0x000fea0005000000 */
[----:B------:R-:W-:-:S04]  /*07e0*/  LOP3.LUT P2, RZ, R0, 0x7fffffff, RZ, 0xc0, !PT ;  /* 0x7fffffff00ff7812 */ /* 0x000fc8000784c0ff */
[----:B------:R-:W-:-:S13]  /*07f0*/  PLOP3.LUT P1, PT, P1, P2, PT, 0x2f, 0xf2 ;  /* 0x0000000000f2781c */ /* 0x000fda0000f24577 */
[----:B------:R-:W-:Y:S05]  /*0800*/  @P1 BRA `(.L_x_13) ;  /* 0x0000000400181947 */ /* 0x000fea0003800000 */
[----:B------:R-:W-:-:S04]  /*0810*/  LOP3.LUT P1, RZ, R3, 0x7fffffff, RZ, 0xc0, !PT ;  /* 0x7fffffff03ff7812 */ /* 0x000fc8000782c0ff */
[----:B------:R-:W-:-:S13]  /*0820*/  PLOP3.LUT P0, PT, P0, P1, PT, 0x2f, 0xf2 ;  /* 0x0000000000f2781c */ /* 0x000fda0000702577 */
[----:B------:R-:W-:Y:S05]  /*0830*/  @P0 BRA `(.L_x_14) ;  /* 0x0000000400000947 */ /* 0x000fea0003800000 */
[----:B------:R-:W-:Y:S02]  /*0840*/  ISETP.GE.AND P0, PT, R12, RZ, PT ;  /* 0x000000ff0c00720c */ /* 0x000fe40003f06270 */
[----:B------:R-:W-:-:S11]  /*0850*/  ISETP.GE.AND P1, PT, R13, RZ, PT ;  /* 0x000000ff0d00720c */ /* 0x000fd60003f26270 */
[----:B------:R-:W-:Y:S01]  /*0860*/  @P0 MOV R9, RZ ;  /* 0x000000ff00090202 */ /* 0x000fe20000000f00 */
[----:B------:R-:W-:Y:S02]  /*0870*/  @!P0 IMAD.MOV.U32 R9, RZ, RZ, -0x40 ;  /* 0xffffffc0ff098424 */ /* 0x000fe400078e00ff */
[----:B------:R-:W-:Y:S01]  /*0880*/  @!P0 FFMA R0, R0, 1.84467440737095516160e+19, RZ ;  /* 0x5f80000000008823 */ /* 0x000fe200000000ff */
[----:B------:R-:W-:Y:S02]  /*0890*/  @!P1 FFMA R3, R3, 1.84467440737095516160e+19, RZ ;  /* 0x5f80000003039823 */ /* 0x000fe400000000ff */
[----:B------:R-:W-:-:S07]  /*08a0*/  @!P1 IADD3 R9, PT, PT, R9, 0x40, RZ ;  /* 0x0000004009099810 */ /* 0x000fce0007ffe0ff */
.L_x_10:
[----:B------:R-:W-:Y:S01]  /*08b0*/  LEA R12, R11, 0xc0800000, 0x17 ;  /* 0xc08000000b0c7811 */ /* 0x000fe200078eb8ff */
[----:B------:R-:W-:Y:S04]  /*08c0*/  BSSY.RECONVERGENT B2, `(.L_x_15) ;  /* 0x0000036000027945 */ /* 0x000fe80003800200 */
[----:B------:R-:W-:Y:S01]  /*08d0*/  IMAD.IADD R12, R3, 0x1, -R12 ;  /* 0x00000001030c7824 */ /* 0x000fe200078e0a0c */
[----:B------:R-:W-:-:S03]  /*08e0*/  IADD3 R3, PT, PT, R14, -0x7f, RZ ;  /* 0xffffff810e037810 */ /* 0x000fc60007ffe0ff */
[----:B------:R0:W1:Y:S01]  /*08f0*/  MUFU.RCP R13, R12 ;  /* 0x0000000c000d7308 */ /* 0x0000620000001000 */
[----:B------:R-:W-:Y:S01]  /*0900*/  FADD.FTZ R15, -R12, -RZ ;  /* 0x800000ff0c0f7221 */ /* 0x000fe20000010100 */
[C---:B------:R-:W-:Y:S01]  /*0910*/  IMAD R0, R3.reuse, -0x800000, R0 ;  /* 0xff80000003007824 */ /* 0x040fe200078e0200 */
[----:B0-----:R-:W-:-:S05]  /*0920*/  IADD3 R12, PT, PT, R3, 0x7f, -R11 ;  /* 0x0000007f030c7810 */ /* 0x001fca0007ffe80b */
[----:B------:R-:W-:Y:S02]  /*0930*/  IMAD.IADD R12, R12, 0x1, R9 ;  /* 0x000000010c0c7824 */ /* 0x000fe400078e0209 */
[----:B-1----:R-:W-:-:S04]  /*0940*/  FFMA R14, R13, R15, 1 ;  /* 0x3f8000000d0e7423 */ /* 0x002fc8000000000f */
[----:B------:R-:W-:-:S04]  /*0950*/  FFMA R16, R13, R14, R13 ;  /* 0x0000000e0d107223 */ /* 0x000fc8000000000d */
[----:B------:R-:W-:-:S04]  /*0960*/  FFMA R13, R0, R16, RZ ;  /* 0x00000010000d7223 */ /* 0x000fc800000000ff */
[----:B------:R-:W-:-:S04]  /*0970*/  FFMA R14, R15, R13, R0 ;  /* 0x0000000d0f0e7223 */ /* 0x000fc80000000000 */
[----:B------:R-:W-:-:S04]  /*0980*/  FFMA R13, R16, R14, R13 ;  /* 0x0000000e100d7223 */ /* 0x000fc8000000000d */
[----:B------:R-:W-:-:S04]  /*0990*/  FFMA R14, R15, R13, R0 ;  /* 0x0000000d0f0e7223 */ /* 0x000fc80000000000 */
[----:B------:R-:W-:-:S05]  /*09a0*/  FFMA R0, R16, R14, R13 ;  /* 0x0000000e10007223 */ /* 0x000fca000000000d */
[----:B------:R-:W-:-:S04]  /*09b0*/  SHF.R.U32.HI R3, RZ, 0x17, R0 ;  /* 0x00000017ff037819 */ /* 0x000fc80000011600 */
[----:B------:R-:W-:-:S04]  /*09c0*/  LOP3.LUT R3, R3, 0xff, RZ, 0xc0, !PT ;  /* 0x000000ff03037812 */ /* 0x000fc800078ec0ff */
[----:B------:R-:W-:-:S05]  /*09d0*/  IADD3 R11, PT, PT, R3, R12, RZ ;  /* 0x0000000c030b7210 */ /* 0x000fca0007ffe0ff */
[----:B------:R-:W-:-:S05]  /*09e0*/  VIADD R3, R11, 0xffffffff ;  /* 0xffffffff0b037836 */ /* 0x000fca0000000000 */
[----:B------:R-:W-:-:S13]  /*09f0*/  ISETP.GE.U32.AND P0, PT, R3, 0xfe, PT ;  /* 0x000000fe0300780c */ /* 0x000fda0003f06070 */
[----:B------:R-:W-:Y:S05]  /*0a00*/  @!P0 BRA `(.L_x_16) ;  /* 0x0000000000808947 */ /* 0x000fea0003800000 */
[----:B------:R-:W-:-:S13]  /*0a10*/  ISETP.GT.AND P0, PT, R11, 0xfe, PT ;  /* 0x000000fe0b00780c */ /* 0x000fda0003f04270 */
[----:B------:R-:W-:Y:S05]  /*0a20*/  @P0 BRA `(.L_x_17) ;  /* 0x00000000006c0947 */ /* 0x000fea0003800000 */
[----:B------:R-:W-:-:S13]  /*0a30*/  ISETP.GE.AND P0, PT, R11, 0x1, PT ;  /* 0x000000010b00780c */ /* 0x000fda0003f06270 */
[----:B------:R-:W-:Y:S05]  /*0a40*/  @P0 BRA `(.L_x_18) ;  /* 0x0000000000740947 */ /* 0x000fea0003800000 */
[----:B------:R-:W-:Y:S02]  /*0a50*/  ISETP.GE.AND P0, PT, R11, -0x18, PT ;  /* 0xffffffe80b00780c */ /* 0x000fe40003f06270 */
[----:B------:R-:W-:-:S11]  /*0a60*/  LOP3.LUT R0, R0, 0x80000000, RZ, 0xc0, !PT ;  /* 0x8000000000007812 */ /* 0x000fd600078ec0ff */
[----:B------:R-:W-:Y:S05]  /*0a70*/  @!P0 BRA `(.L_x_18) ;  /* 0x0000000000688947 */ /* 0x000fea0003800000 */
[CCC-:B------:R-:W-:Y:S01]  /*0a80*/  FFMA.RZ R3, R16.reuse, R14.reuse, R13.reuse ;  /* 0x0000000e10037223 */ /* 0x1c0fe2000000c00d */
[CCC-:B------:R-:W-:Y:S01]  /*0a90*/  FFMA.RM R12, R16.reuse, R14.reuse, R13.reuse ;  /* 0x0000000e100c7223 */ /* 0x1c0fe2000000400d */
[C---:B------:R-:W-:Y:S02]  /*0aa0*/  ISETP.NE.AND P2, PT, R11.reuse, RZ, PT ;  /* 0x000000ff0b00720c */ /* 0x040fe40003f45270 */
[----:B------:R-:W-:Y:S02]  /*0ab0*/  ISETP.NE.AND P1, PT, R11, RZ, PT ;  /* 0x000000ff0b00720c */ /* 0x000fe40003f25270 */
[----:B------:R-:W-:Y:S01]  /*0ac0*/  LOP3.LUT R9, R3, 0x7fffff, RZ, 0xc0, !PT ;  /* 0x007fffff03097812 */ /* 0x000fe200078ec0ff */
[----:B------:R-:W-:Y:S01]  /*0ad0*/  FFMA.RP R3, R16, R14, R13 ;  /* 0x0000000e10037223 */ /* 0x000fe2000000800d */
[----:B------:R-:W-:Y:S01]  /*0ae0*/  IADD3 R14, PT, PT, R11, 0x20, RZ ;  /* 0x000000200b0e7810 */ /* 0x000fe20007ffe0ff */
[----:B------:R-:W-:Y:S01]  /*0af0*/  IMAD.MOV R11, RZ, RZ, -R11 ;  /* 0x000000ffff0b7224 */ /* 0x000fe200078e0a0b */
[----:B------:R-:W-:-:S02]  /*0b00*/  LOP3.LUT R9, R9, 0x800000, RZ, 0xfc, !PT ;  /* 0x0080000009097812 */ /* 0x000fc400078efcff */
[----:B------:R-:W-:Y:S02]  /*0b10*/  FSETP.NEU.FTZ.AND P0, PT, R3, R12, PT ;  /* 0x0000000c0300720b */ /* 0x000fe40003f1d000 */
[----:B------:R-:W-:Y:S02]  /*0b20*/  SHF.L.U32 R14, R9, R14, RZ ;  /* 0x0000000e090e7219 */ /* 0x000fe400000006ff */
[----:B------:R-:W-:Y:S02]  /*0b30*/  SEL R12, R11, RZ, P2 ;  /* 0x000000ff0b0c7207 */ /* 0x000fe40001000000 */
[----:B------:R-:W-:Y:S02]  /*0b40*/  ISETP.NE.AND P1, PT, R14, RZ, P1 ;  /* 0x000000ff0e00720c */ /* 0x000fe40000f25270 */
[----:B------:R-:W-:Y:S02]  /*0b50*/  SHF.R.U32.HI R12, RZ, R12, R9 ;  /* 0x0000000cff0c7219 */ /* 0x000fe40000011609 */
[----:B------:R-:W-:-:S02]  /*0b60*/  PLOP3.LUT P0, PT, P0, P1, PT, 0xf8, 0x8f ;  /* 0x00000000008f781c */ /* 0x000fc40000703f70 */
[----:B------:R-:W-:Y:S02]  /*0b70*/  SHF.R.U32.HI R14, RZ, 0x1, R12 ;  /* 0x00000001ff0e7819 */ /* 0x000fe4000001160c */
[----:B------:R-:W-:-:S04]  /*0b80*/  SEL R3, RZ, 0x1, !P0 ;  /* 0x00000001ff037807 */ /* 0x000fc80004000000 */
[----:B------:R-:W-:-:S04]  /*0b90*/  LOP3.LUT R3, R3, 0x1, R14, 0xf8, !PT ;  /* 0x0000000103037812 */ /* 0x000fc800078ef80e */
[----:B------:R-:W-:-:S04]  /*0ba0*/  LOP3.LUT R3, R3, R12, RZ, 0xc0, !PT ;  /* 0x0000000c03037212 */ /* 0x000fc800078ec0ff */
[----:B------:R-:W-:-:S04]  /*0bb0*/  IADD3 R3, PT, PT, R14, R3, RZ ;  /* 0x000000030e037210 */ /* 0x000fc80007ffe0ff */
[----:B------:R-:W-:Y:S01]  /*0bc0*/  LOP3.LUT R0, R3, R0, RZ, 0xfc, !PT ;  /* 0x0000000003007212 */ /* 0x000fe200078efcff */
[----:B------:R-:W-:Y:S06]  /*0bd0*/  BRA `(.L_x_18) ;  /* 0x0000000000107947 */ /* 0x000fec0003800000 */
.L_x_17:
[----:B------:R-:W-:-:S04]  /*0be0*/  LOP3.LUT R0, R0, 0x80000000, RZ, 0xc0, !PT ;  /* 0x8000000000007812 */ /* 0x000fc800078ec0ff */
[----:B------:R-:W-:Y:S01]  /*0bf0*/  LOP3.LUT R0, R0, 0x7f800000, RZ, 0xfc, !PT ;  /* 0x7f80000000007812 */ /* 0x000fe200078efcff */
[----:B------:R-:W-:Y:S06]  /*0c00*/  BRA `(.L_x_18) ;  /* 0x0000000000047947 */ /* 0x000fec0003800000 */
.L_x_16:
[----:B------:R-:W-:-:S07]  /*0c10*/  IMAD R0, R12, 0x800000, R0 ;  /* 0x008000000c007824 */ /* 0x000fce00078e0200 */
.L_x_18:
[----:B------:R-:W-:Y:S05]  /*0c20*/  BSYNC.RECONVERGENT B2 ;  /* 0x0000000000027941 */ /* 0x000fea0003800200 */
.L_x_15:
[----:B------:R-:W-:Y:S05]  /*0c30*/  BRA `(.L_x_19) ;  /* 0x0000000000207947 */ /* 0x000fea0003800000 */
.L_x_14:
[----:B------:R-:W-:-:S04]  /*0c40*/  LOP3.LUT R0, R3, 0x80000000, R0, 0x48, !PT ;  /* 0x8000000003007812 */ /* 0x000fc800078e4800 */
[----:B------:R-:W-:Y:S01]  /*0c50*/  LOP3.LUT R0, R0, 0x7f800000, RZ, 0xfc, !PT ;  /* 0x7f80000000007812 */ /* 0x000fe200078efcff */
[----:B------:R-:W-:Y:S06]  /*0c60*/  BRA `(.L_x_19) ;  /* 0x0000000000147947 */ /* 0x000fec0003800000 */
.L_x_13:
[----:B------:R-:W-:Y:S01]  /*0c70*/  LOP3.LUT R0, R3, 0x80000000, R0, 0x48, !PT ;  /* 0x8000000003007812 */ /* 0x000fe200078e4800 */
[----:B------:R-:W-:Y:S06]  /*0c80*/  BRA `(.L_x_19) ;  /* 0x00000000000c7947 */ /* 0x000fec0003800000 */
.L_x_12:
[----:B------:R-:W0:Y:S01]  /*0c90*/  MUFU.RSQ R0, -QNAN ;  /* 0xffc0000000007908 */ /* 0x000e220000001400 */
[----:B------:R-:W-:Y:S05]  /*0ca0*/  BRA `(.L_x_19) ;  /* 0x0000000000047947 */ /* 0x000fea0003800000 */
.L_x_11:
[----:B------:R-:W-:-:S07]  /*0cb0*/  FADD.FTZ R0, R0, R3 ;  /* 0x0000000300007221 */ /* 0x000fce0000010000 */
.L_x_19:
[----:B------:R-:W-:Y:S05]  /*0cc0*/  BSYNC.RECONVERGENT B1 ;  /* 0x0000000000017941 */ /* 0x000fea0003800200 */
.L_x_9:
[----:B------:R-:W-:-:S04]  /*0cd0*/  HFMA2 R11, -RZ, RZ, 0, 0 ;  /* 0x00000000ff0b7431 */ /* 0x000fc800000001ff */
[----:B0-----:R-:W-:Y:S05]  /*0ce0*/  RET.REL.NODEC R10 `(_Z14solveQuadraticPfS_S_S_S_i) ;  /* 0xfffffff00ac47950 */ /* 0x001fea0003c3ffff */
.L_x_20:
[----:B------:R-:W-:-:S00]  /*0cf0*/  BRA `(.L_x_20) ;  /* 0xfffffffc00fc7947 */ /* 0x000fc0000383ffff */
[----:B------:R-:W-:-:S00]  /*0d00*/  NOP ;  /* 0x0000000000007918 */ /* 0x000fc00000000000 */
[----:B------:R-:W-:-:S00]  /*0d10*/  NOP ;  /* 0x0000000000007918 */ /* 0x000fc00000000000 */
[----:B------:R-:W-:-:S00]  /*0d20*/  NOP ;  /* 0x0000000000007918 */ /* 0x000fc00000000000 */
[----:B------:R-:W-:-:S00]  /*0d30*/  NOP ;  /* 0x0000000000007918 */ /* 0x000fc00000000000 */
[----:B------:R-:W-:-:S00]  /*0d40*/  NOP ;  /* 0x0000000000007918 */ /* 0x000fc00000000000 */
[----:B------:R-:W-:-:S00]  /*0d50*/  NOP ;  /* 0x0000000000007918 */ /* 0x000fc00000000000 */
[----:B------:R-:W-:-:S00]  /*0d60*/  NOP ;  /* 0x0000000000007918 */ /* 0x000fc00000000000 */
[----:B------:R-:W-:-:S00]  /*0d70*/  NOP ;  /* 0x0000000000007918 */ /* 0x000fc00000000000 */
.L_x_22:


//--------------------- .nv.shared.reserved.0     --------------------------
	.section	.nv.shared.reserved.0,"aw",@nobits
	.weak		__nv_reservedSMEM_offset_0_alias
	.size		__nv_reservedSMEM_offset_0_alias, 0, 64
	.other		__nv_reservedSMEM_offset_0_alias,@"STO_CUDA_RESERVED_SHARED STV_DEFAULT"
__nv_reservedSMEM_offset_0_alias:
	.zero		0
	.zero		64


//--------------------- .nv.constant0._Z14solveQuadraticPfS_S_S_S_i --------------------------
	.section	.nv.constant0._Z14solveQuadraticPfS_S_S_S_i,"a",@progbits
	.sectionflags	@""
	.align	4
.nv.constant0._Z14solveQuadraticPfS_S_S_S_i:
	.zero		940


//--------------------- SYMBOLS --------------------------

	.type		.nv.reservedSmem.offset0,@object
	.size		.nv.reservedSmem.offset0,0x4
